	.headerflags	@"EF_CUDA_TEXMODE_UNIFIED EF_CUDA_64BIT_ADDRESS EF_CUDA_ACCELERATORS EF_CUDA_SM90 EF_CUDA_VIRTUAL_SM(EF_CUDA_SM90)"
	.elftype	@"ET_EXEC"


//--------------------- .nv.info                  --------------------------
	.section	.nv.info,"",@"SHT_CUDA_INFO"
	.align	4


	//----- nvinfo : EIATTR_REGCOUNT
	.align		4
        /*0000*/ 	.byte	0x04, 0x2f
        /*0002*/ 	.short	(.L_1 - .L_0)
	.align		4
.L_0:
        /*0004*/ 	.word	index@(triton_poi_fused_add_mul_26)
        /*0008*/ 	.word	0x0000000e


	//----- nvinfo : EIATTR_MIN_STACK_SIZE
	.align		4
.L_1:
        /*000c*/ 	.byte	0x04, 0x12
        /*000e*/ 	.short	(.L_3 - .L_2)
	.align		4
.L_2:
        /*0010*/ 	.word	index@(triton_poi_fused_add_mul_26)
        /*0014*/ 	.word	0x00000000


	//----- nvinfo : EIATTR_FRAME_SIZE
	.align		4
.L_3:
        /*0018*/ 	.byte	0x04, 0x11
        /*001a*/ 	.short	(.L_5 - .L_4)
	.align		4
.L_4:
        /*001c*/ 	.word	index@(triton_poi_fused_add_mul_26)
        /*0020*/ 	.word	0x00000000


	//----- nvinfo : EIATTR_MIN_STACK_SIZE
	.align		4
.L_5:
        /*0024*/ 	.byte	0x04, 0x12
        /*0026*/ 	.short	(.L_7 - .L_6)
	.align		4
.L_6:
        /*0028*/ 	.word	index@(triton_poi_fused_add_mul_26)
        /*002c*/ 	.word	0x00000000
.L_7:


//--------------------- .nv.info.triton_poi_fused_add_mul_26 --------------------------
	.section	.nv.info.triton_poi_fused_add_mul_26,"",@"SHT_CUDA_INFO"
	.sectionflags	@""
	.align	4


	//----- nvinfo : EIATTR_CUDA_API_VERSION
	.align		4
        /*0000*/ 	.byte	0x04, 0x37
        /*0002*/ 	.short	(.L_9 - .L_8)
.L_8:
        /*0004*/ 	.word	0x0000007c


	//----- nvinfo : EIATTR_KPARAM_INFO
	.align		4
.L_9:
        /*0008*/ 	.byte	0x04, 0x17
        /*000a*/ 	.short	(.L_11 - .L_10)
.L_10:
        /*000c*/ 	.word	0x00000000
        /*0010*/ 	.short	0x0004
        /*0012*/ 	.short	0x0020
        /*0014*/ 	.byte	0x00, 0xf0, 0x11, 0x00


	//----- nvinfo : EIATTR_KPARAM_INFO
	.align		4
.L_11:
        /*0018*/ 	.byte	0x04, 0x17
        /*001a*/ 	.short	(.L_13 - .L_12)
.L_12:
        /*001c*/ 	.word	0x00000000
        /*0020*/ 	.short	0x0003
        /*0022*/ 	.short	0x0018
        /*0024*/ 	.byte	0x00, 0xf4, 0x21, 0x00


	//----- nvinfo : EIATTR_KPARAM_INFO
	.align		4
.L_13:
        /*0028*/ 	.byte	0x04, 0x17
        /*002a*/ 	.short	(.L_15 - .L_14)
.L_14:
        /*002c*/ 	.word	0x00000000
        /*0030*/ 	.short	0x0002
        /*0032*/ 	.short	0x0010
        /*0034*/ 	.byte	0x00, 0xf4, 0x21, 0x00


	//----- nvinfo : EIATTR_KPARAM_INFO
	.align		4
.L_15:
        /*0038*/ 	.byte	0x04, 0x17
        /*003a*/ 	.short	(.L_17 - .L_16)
.L_16:
        /*003c*/ 	.word	0x00000000
        /*0040*/ 	.short	0x0001
        /*0042*/ 	.short	0x0008
        /*0044*/ 	.byte	0x00, 0xf4, 0x21, 0x00


	//----- nvinfo : EIATTR_KPARAM_INFO
	.align		4
.L_17:
        /*0048*/ 	.byte	0x04, 0x17
        /*004a*/ 	.short	(.L_19 - .L_18)
.L_18:
        /*004c*/ 	.word	0x00000000
        /*0050*/ 	.short	0x0000
        /*0052*/ 	.short	0x0000
        /*0054*/ 	.byte	0x00, 0xf4, 0x21, 0x00


	//----- nvinfo : EIATTR_SPARSE_MMA_MASK
	.align		4
.L_19:
        /*0058*/ 	.byte	0x03, 0x50
        /*005a*/ 	.short	0x0000


	//----- nvinfo : EIATTR_MAXREG_COUNT
	.align		4
        /*005c*/ 	.byte	0x03, 0x1b
        /*005e*/ 	.short	0x00ff


	//----- nvinfo : EIATTR_EXIT_INSTR_OFFSETS
	.align		4
        /*0060*/ 	.byte	0x04, 0x1c
        /*0062*/ 	.short	(.L_21 - .L_20)


	//   ....[0]....
.L_20:
        /*0064*/ 	.word	0x00000140


	//----- nvinfo : EIATTR_REQNTID
	.align		4
.L_21:
        /*0068*/ 	.byte	0x04, 0x10
        /*006a*/ 	.short	(.L_23 - .L_22)
.L_22:
        /*006c*/ 	.word	0x00000100
        /*0070*/ 	.word	0x00000001
        /*0074*/ 	.word	0x00000001


	//----- nvinfo : EIATTR_CBANK_PARAM_SIZE
	.align		4
.L_23:
        /*0078*/ 	.byte	0x03, 0x19
        /*007a*/ 	.short	0x0024


	//----- nvinfo : EIATTR_PARAM_CBANK
	.align		4
        /*007c*/ 	.byte	0x04, 0x0a
        /*007e*/ 	.short	(.L_25 - .L_24)
	.align		4
.L_24:
        /*0080*/ 	.word	index@(.nv.constant0.triton_poi_fused_add_mul_26)
        /*0084*/ 	.short	0x0210
        /*0086*/ 	.short	0x0024


	//----- nvinfo : EIATTR_SW_WAR
	.align		4
.L_25:
        /*0088*/ 	.byte	0x04, 0x36
        /*008a*/ 	.short	(.L_27 - .L_26)
.L_26:
        /*008c*/ 	.word	0x00000008
.L_27:


//--------------------- .nv.callgraph             --------------------------
	.section	.nv.callgraph,"",@"SHT_CUDA_CALLGRAPH"
	.align	4
	.sectionentsize	8
	.align		4
        /*0000*/ 	.word	0x00000000
	.align		4
        /*0004*/ 	.word	0xffffffff
	.align		4
        /*0008*/ 	.word	0x00000000
	.align		4
        /*000c*/ 	.word	0xfffffffe
	.align		4
        /*0010*/ 	.word	0x00000000
	.align		4
        /*0014*/ 	.word	0xfffffffd
	.align		4
        /*0018*/ 	.word	0x00000000
	.align		4
        /*001c*/ 	.word	0xfffffffc


//--------------------- .text.triton_poi_fused_add_mul_26 --------------------------
	.section	.text.triton_poi_fused_add_mul_26,"ax",@progbits
	.align	128
        .global         triton_poi_fused_add_mul_26
        .type           triton_poi_fused_add_mul_26,@function
        .size           triton_poi_fused_add_mul_26,(.L_x_1 - triton_poi_fused_add_mul_26)
        .other          triton_poi_fused_add_mul_26,@"STO_CUDA_ENTRY STV_DEFAULT"
triton_poi_fused_add_mul_26:
.text.triton_poi_fused_add_mul_26:
[----:B------:R-:W-:Y:S01]  /*0000*/  LDC R1, c[0x0][0x28] ;  /* 0x00000a00ff017b82 */ /* 0x000fe20000000800 */
[----:B------:R-:W1:Y:S07]  /*0010*/  S2R R0, SR_TID.X ;  /* 0x0000000000007919 */ /* 0x000e6e0000002100 */
[----:B------:R-:W2:Y:S01]  /*0020*/  LDC.64 R4, c[0x0][0x218] ;  /* 0x00008600ff047b82 */ /* 0x000ea20000000a00 */
[----:B------:R-:W-:Y:S01]  /*0030*/  ULDC.64 UR4, c[0x0][0x208] ;  /* 0x0000820000047ab9 */ /* 0x000fe20000000a00 */
[----:B------:R-:W3:Y:S06]  /*0040*/  S2R R11, SR_CTAID.X ;  /* 0x00000000000b7919 */ /* 0x000eec0000002500 */
[----:B------:R-:W4:Y:S08]  /*0050*/  LDC.64 R6, c[0x0][0x220] ;  /* 0x00008800ff067b82 */ /* 0x000f300000000a00 */
[----:B------:R-:W5:Y:S08]  /*0060*/  LDC.64 R2, c[0x0][0x210] ;  /* 0x00008400ff027b82 */ /* 0x000f700000000a00 */
[----:B------:R-:W4:Y:S01]  /*0070*/  LDC.64 R8, c[0x0][0x228] ;  /* 0x00008a00ff087b82 */ /* 0x000f220000000a00 */
[----:B-1----:R-:W-:-:S04]  /*0080*/  SHF.L.U32 R0, R0, 0x1, RZ ;  /* 0x0000000100007819 */ /* 0x002fc800000006ff */
[----:B------:R-:W-:-:S04]  /*0090*/  LOP3.LUT R0, R0, 0x1fe, RZ, 0xc0, !PT ;  /* 0x000001fe00007812 */ /* 0x000fc800078ec0ff */
[----:B---3--:R-:W-:Y:S01]  /*00a0*/  LEA R11, R11, R0, 0x9 ;  /* 0x000000000b0b7211 */ /* 0x008fe200078e48ff */
[----:B-----5:R-:W3:Y:S04]  /*00b0*/  LDG.E R3, desc[UR4][R2.64] ;  /* 0x0000000402037981 */ /* 0x020ee8000c1e1900 */
[----:B--2---:R-:W-:-:S04]  /*00c0*/  IMAD.WIDE R4, R11, 0x4, R4 ;  /* 0x000000040b047825 */ /* 0x004fc800078e0204 */
[C---:B----4-:R-:W-:Y:S02]  /*00d0*/  IMAD.WIDE R6, R11.reuse, 0x4, R6 ;  /* 0x000000040b067825 */ /* 0x050fe400078e0206 */
[----:B------:R-:W3:Y:S04]  /*00e0*/  LDG.E.64 R4, desc[UR4][R4.64] ;  /* 0x0000000404047981 */ /* 0x000ee8000c1e1b00 */
[----:B------:R-:W3:Y:S01]  /*00f0*/  LDG.E.64 R6, desc[UR4][R6.64] ;  /* 0x0000000406067981 */ /* 0x000ee2000c1e1b00 */
[----:B0-----:R-:W-:-:S04]  /*0100*/  IMAD.WIDE R8, R11, 0x4, R8 ;  /* 0x000000040b087825 */ /* 0x001fc800078e0208 */
[C---:B---3--:R-:W-:Y:S01]  /*0110*/  FFMA R10, R3.reuse, R4, R6 ;  /* 0x00000004030a7223 */ /* 0x048fe20000000006 */
[----:B------:R-:W-:-:S05]  /*0120*/  FFMA R11, R3, R5, R7 ;  /* 0x00000005030b7223 */ /* 0x000fca0000000007 */
[----:B------:R-:W-:Y:S01]  /*0130*/  STG.E.64 desc[UR4][R8.64], R10 ;  /* 0x0000000a08007986 */ /* 0x000fe2000c101b04 */
[----:B------:R-:W-:Y:S05]  /*0140*/  EXIT ;  /* 0x000000000000794d */ /* 0x000fea0003800000 */
.L_x_0:
[----:B------:R-:W-:-:S00]  /*0150*/  BRA `(.L_x_0) ;  /* 0xfffffffc00fc7947 */ /* 0x000fc0000383ffff */
[----:B------:R-:W-:-:S00]  /*0160*/  NOP ;  /* 0x0000000000007918 */ /* 0x000fc00000000000 */
        /* <DEDUP_REMOVED lines=9> */
.L_x_1:


//--------------------- .nv.constant0.triton_poi_fused_add_mul_26 --------------------------
	.section	.nv.constant0.triton_poi_fused_add_mul_26,"a",@progbits
	.sectionflags	@""
	.align	4
.nv.constant0.triton_poi_fused_add_mul_26:
	.zero		564
